	.headerflags	@"EF_CUDA_TEXMODE_UNIFIED EF_CUDA_64BIT_ADDRESS EF_CUDA_ACCELERATORS EF_CUDA_SM90 EF_CUDA_VIRTUAL_SM(EF_CUDA_SM90)"
	.elftype	@"ET_EXEC"


//--------------------- .nv.info                  --------------------------
	.section	.nv.info,"",@"SHT_CUDA_INFO"
	.align	4


	//----- nvinfo : EIATTR_REGCOUNT
	.align		4
        /*0000*/ 	.byte	0x04, 0x2f
        /*0002*/ 	.short	(.L_3 - .L_2)
	.align		4
.L_2:
        /*0004*/ 	.word	index@(triton_poi_fused_cat_relu_threshold_backward_3)
        /*0008*/ 	.word	0x00000020


	//----- nvinfo : EIATTR_MIN_STACK_SIZE
	.align		4
.L_3:
        /*000c*/ 	.byte	0x04, 0x12
        /*000e*/ 	.short	(.L_5 - .L_4)
	.align		4
.L_4:
        /*0010*/ 	.word	index@(triton_poi_fused_cat_relu_threshold_backward_3)
        /*0014*/ 	.word	0x00000000


	//----- nvinfo : EIATTR_FRAME_SIZE
	.align		4
.L_5:
        /*0018*/ 	.byte	0x04, 0x11
        /*001a*/ 	.short	(.L_7 - .L_6)
	.align		4
.L_6:
        /*001c*/ 	.word	index@(triton_poi_fused_cat_relu_threshold_backward_3)
        /*0020*/ 	.word	0x00000000


	//----- nvinfo : EIATTR_MIN_STACK_SIZE
	.align		4
.L_7:
        /*0024*/ 	.byte	0x04, 0x12
        /*0026*/ 	.short	(.L_9 - .L_8)
	.align		4
.L_8:
        /*0028*/ 	.word	index@(triton_poi_fused_cat_relu_threshold_backward_3)
        /*002c*/ 	.word	0x00000000
.L_9:


//--------------------- .nv.info.triton_poi_fused_cat_relu_threshold_backward_3 --------------------------
	.section	.nv.info.triton_poi_fused_cat_relu_threshold_backward_3,"",@"SHT_CUDA_INFO"
	.sectionflags	@""
	.align	4


	//----- nvinfo : EIATTR_CUDA_API_VERSION
	.align		4
        /*0000*/ 	.byte	0x04, 0x37
        /*0002*/ 	.short	(.L_11 - .L_10)
.L_10:
        /*0004*/ 	.word	0x0000007c


	//----- nvinfo : EIATTR_KPARAM_INFO
	.align		4
.L_11:
        /*0008*/ 	.byte	0x04, 0x17
        /*000a*/ 	.short	(.L_13 - .L_12)
.L_12:
        /*000c*/ 	.word	0x00000000
        /*0010*/ 	.short	0x0011
        /*0012*/ 	.short	0x0088
        /*0014*/ 	.byte	0x00, 0xf0, 0x11, 0x00


	//----- nvinfo : EIATTR_KPARAM_INFO
	.align		4
.L_13:
        /*0018*/ 	.byte	0x04, 0x17
        /*001a*/ 	.short	(.L_15 - .L_14)
.L_14:
        /*001c*/ 	.word	0x00000000
        /*0020*/ 	.short	0x0010
        /*0022*/ 	.short	0x0080
        /*0024*/ 	.byte	0x00, 0xf4, 0x21, 0x00


	//----- nvinfo : EIATTR_KPARAM_INFO
	.align		4
.L_15:
        /*0028*/ 	.byte	0x04, 0x17
        /*002a*/ 	.short	(.L_17 - .L_16)
.L_16:
        /*002c*/ 	.word	0x00000000
        /*0030*/ 	.short	0x000f
        /*0032*/ 	.short	0x0078
        /*0034*/ 	.byte	0x00, 0xf4, 0x21, 0x00


	//----- nvinfo : EIATTR_KPARAM_INFO
	.align		4
.L_17:
        /*0038*/ 	.byte	0x04, 0x17
        /*003a*/ 	.short	(.L_19 - .L_18)
.L_18:
        /*003c*/ 	.word	0x00000000
        /*0040*/ 	.short	0x000e
        /*0042*/ 	.short	0x0070
        /*0044*/ 	.byte	0x00, 0xf4, 0x21, 0x00


	//----- nvinfo : EIATTR_KPARAM_INFO
	.align		4
.L_19:
        /*0048*/ 	.byte	0x04, 0x17
        /*004a*/ 	.short	(.L_21 - .L_20)
.L_20:
        /*004c*/ 	.word	0x00000000
        /*0050*/ 	.short	0x000d
        /*0052*/ 	.short	0x0068
        /*0054*/ 	.byte	0x00, 0xf4, 0x21, 0x00


	//----- nvinfo : EIATTR_KPARAM_INFO
	.align		4
.L_21:
        /*0058*/ 	.byte	0x04, 0x17
        /*005a*/ 	.short	(.L_23 - .L_22)
.L_22:
        /*005c*/ 	.word	0x00000000
        /*0060*/ 	.short	0x000c
        /*0062*/ 	.short	0x0060
        /*0064*/ 	.byte	0x00, 0xf4, 0x21, 0x00


	//----- nvinfo : EIATTR_KPARAM_INFO
	.align		4
.L_23:
        /*0068*/ 	.byte	0x04, 0x17
        /*006a*/ 	.short	(.L_25 - .L_24)
.L_24:
        /*006c*/ 	.word	0x00000000
        /*0070*/ 	.short	0x000b
        /*0072*/ 	.short	0x0058
        /*0074*/ 	.byte	0x00, 0xf4, 0x21, 0x00


	//----- nvinfo : EIATTR_KPARAM_INFO
	.align		4
.L_25:
        /*0078*/ 	.byte	0x04, 0x17
        /*007a*/ 	.short	(.L_27 - .L_26)
.L_26:
        /*007c*/ 	.word	0x00000000
        /*0080*/ 	.short	0x000a
        /*0082*/ 	.short	0x0050
        /*0084*/ 	.byte	0x00, 0xf4, 0x21, 0x00


	//----- nvinfo : EIATTR_KPARAM_INFO
	.align		4
.L_27:
        /*0088*/ 	.byte	0x04, 0x17
        /*008a*/ 	.short	(.L_29 - .L_28)
.L_28:
        /*008c*/ 	.word	0x00000000
        /*0090*/ 	.short	0x0009
        /*0092*/ 	.short	0x0048
        /*0094*/ 	.byte	0x00, 0xf4, 0x21, 0x00


	//----- nvinfo : EIATTR_KPARAM_INFO
	.align		4
.L_29:
        /*0098*/ 	.byte	0x04, 0x17
        /*009a*/ 	.short	(.L_31 - .L_30)
.L_30:
        /*009c*/ 	.word	0x00000000
        /*00a0*/ 	.short	0x0008
        /*00a2*/ 	.short	0x0040
        /*00a4*/ 	.byte	0x00, 0xf4, 0x21, 0x00


	//----- nvinfo : EIATTR_KPARAM_INFO
	.align		4
.L_31:
        /*00a8*/ 	.byte	0x04, 0x17
        /*00aa*/ 	.short	(.L_33 - .L_32)
.L_32:
        /*00ac*/ 	.word	0x00000000
        /*00b0*/ 	.short	0x0007
        /*00b2*/ 	.short	0x0038
        /*00b4*/ 	.byte	0x00, 0xf4, 0x21, 0x00


	//----- nvinfo : EIATTR_KPARAM_INFO
	.align		4
.L_33:
        /*00b8*/ 	.byte	0x04, 0x17
        /*00ba*/ 	.short	(.L_35 - .L_34)
.L_34:
        /*00bc*/ 	.word	0x00000000
        /*00c0*/ 	.short	0x0006
        /*00c2*/ 	.short	0x0030
        /*00c4*/ 	.byte	0x00, 0xf4, 0x21, 0x00


	//----- nvinfo : EIATTR_KPARAM_INFO
	.align		4
.L_35:
        /*00c8*/ 	.byte	0x04, 0x17
        /*00ca*/ 	.short	(.L_37 - .L_36)
.L_36:
        /*00cc*/ 	.word	0x00000000
        /*00d0*/ 	.short	0x0005
        /*00d2*/ 	.short	0x0028
        /*00d4*/ 	.byte	0x00, 0xf4, 0x21, 0x00


	//----- nvinfo : EIATTR_KPARAM_INFO
	.align		4
.L_37:
        /*00d8*/ 	.byte	0x04, 0x17
        /*00da*/ 	.short	(.L_39 - .L_38)
.L_38:
        /*00dc*/ 	.word	0x00000000
        /*00e0*/ 	.short	0x0004
        /*00e2*/ 	.short	0x0020
        /*00e4*/ 	.byte	0x00, 0xf4, 0x21, 0x00


	//----- nvinfo : EIATTR_KPARAM_INFO
	.align		4
.L_39:
        /*00e8*/ 	.byte	0x04, 0x17
        /*00ea*/ 	.short	(.L_41 - .L_40)
.L_40:
        /*00ec*/ 	.word	0x00000000
        /*00f0*/ 	.short	0x0003
        /*00f2*/ 	.short	0x0018
        /*00f4*/ 	.byte	0x00, 0xf4, 0x21, 0x00


	//----- nvinfo : EIATTR_KPARAM_INFO
	.align		4
.L_41:
        /*00f8*/ 	.byte	0x04, 0x17
        /*00fa*/ 	.short	(.L_43 - .L_42)
.L_42:
        /*00fc*/ 	.word	0x00000000
        /*0100*/ 	.short	0x0002
        /*0102*/ 	.short	0x0010
        /*0104*/ 	.byte	0x00, 0xf4, 0x21, 0x00


	//----- nvinfo : EIATTR_KPARAM_INFO
	.align		4
.L_43:
        /*0108*/ 	.byte	0x04, 0x17
        /*010a*/ 	.short	(.L_45 - .L_44)
.L_44:
        /*010c*/ 	.word	0x00000000
        /*0110*/ 	.short	0x0001
        /*0112*/ 	.short	0x0008
        /*0114*/ 	.byte	0x00, 0xf4, 0x21, 0x00


	//----- nvinfo : EIATTR_KPARAM_INFO
	.align		4
.L_45:
        /*0118*/ 	.byte	0x04, 0x17
        /*011a*/ 	.short	(.L_47 - .L_46)
.L_46:
        /*011c*/ 	.word	0x00000000
        /*0120*/ 	.short	0x0000
        /*0122*/ 	.short	0x0000
        /*0124*/ 	.byte	0x00, 0xf4, 0x21, 0x00


	//----- nvinfo : EIATTR_SPARSE_MMA_MASK
	.align		4
.L_47:
        /*0128*/ 	.byte	0x03, 0x50
        /*012a*/ 	.short	0x0000


	//----- nvinfo : EIATTR_MAXREG_COUNT
	.align		4
        /*012c*/ 	.byte	0x03, 0x1b
        /*012e*/ 	.short	0x00ff


	//----- nvinfo : EIATTR_EXIT_INSTR_OFFSETS
	.align		4
        /*0130*/ 	.byte	0x04, 0x1c
        /*0132*/ 	.short	(.L_49 - .L_48)


	//   ....[0]....
.L_48:
        /*0134*/ 	.word	0x00000ed0


	//----- nvinfo : EIATTR_REQNTID
	.align		4
.L_49:
        /*0138*/ 	.byte	0x04, 0x10
        /*013a*/ 	.short	(.L_51 - .L_50)
.L_50:
        /*013c*/ 	.word	0x00000100
        /*0140*/ 	.word	0x00000001
        /*0144*/ 	.word	0x00000001


	//----- nvinfo : EIATTR_CBANK_PARAM_SIZE
	.align		4
.L_51:
        /*0148*/ 	.byte	0x03, 0x19
        /*014a*/ 	.short	0x008c


	//----- nvinfo : EIATTR_PARAM_CBANK
	.align		4
        /*014c*/ 	.byte	0x04, 0x0a
        /*014e*/ 	.short	(.L_53 - .L_52)
	.align		4
.L_52:
        /*0150*/ 	.word	index@(.nv.constant0.triton_poi_fused_cat_relu_threshold_backward_3)
        /*0154*/ 	.short	0x0210
        /*0156*/ 	.short	0x008c


	//----- nvinfo : EIATTR_SW_WAR
	.align		4
.L_53:
        /*0158*/ 	.byte	0x04, 0x36
        /*015a*/ 	.short	(.L_55 - .L_54)
.L_54:
        /*015c*/ 	.word	0x00000008
.L_55:


//--------------------- .nv.callgraph             --------------------------
	.section	.nv.callgraph,"",@"SHT_CUDA_CALLGRAPH"
	.align	4
	.sectionentsize	8
	.align		4
        /*0000*/ 	.word	0x00000000
	.align		4
        /*0004*/ 	.word	0xffffffff
	.align		4
        /*0008*/ 	.word	0x00000000
	.align		4
        /*000c*/ 	.word	0xfffffffe
	.align		4
        /*0010*/ 	.word	0x00000000
	.align		4
        /*0014*/ 	.word	0xfffffffd
	.align		4
        /*0018*/ 	.word	0x00000000
	.align		4
        /*001c*/ 	.word	0xfffffffc


//--------------------- .nv.constant4             --------------------------
	.section	.nv.constant4,"a",@progbits
	.align	8
	.align		8
.nv.constant4:
        /*0000*/ 	.dword	_$_str
	.align		8
        /*0008*/ 	.dword	_$_str_$_2


//--------------------- .text.triton_poi_fused_cat_relu_threshold_backward_3 --------------------------
	.section	.text.triton_poi_fused_cat_relu_threshold_backward_3,"ax",@progbits
	.align	128
        .global         triton_poi_fused_cat_relu_threshold_backward_3
        .type           triton_poi_fused_cat_relu_threshold_backward_3,@function
        .size           triton_poi_fused_cat_relu_threshold_backward_3,(.L_x_1 - triton_poi_fused_cat_relu_threshold_backward_3)
        .other          triton_poi_fused_cat_relu_threshold_backward_3,@"STO_CUDA_ENTRY STV_DEFAULT"
triton_poi_fused_cat_relu_threshold_backward_3:
.text.triton_poi_fused_cat_relu_threshold_backward_3:
[----:B------:R-:W-:Y:S01]  /*0000*/  LDC R1, c[0x0][0x28] ;  /* 0x00000a00ff017b82 */ /* 0x000fe20000000800 */
[----:B------:R-:W1:Y:S07]  /*0010*/  S2R R0, SR_TID.X ;  /* 0x0000000000007919 */ /* 0x000e6e0000002100 */
[----:B------:R-:W2:Y:S01]  /*0020*/  LDC.64 R4, c[0x0][0x228] ;  /* 0x00008a00ff047b82 */ /* 0x000ea20000000a00 */
[----:B------:R-:W-:Y:S01]  /*0030*/  CS2R R6, SRZ ;  /* 0x0000000000067805 */ /* 0x000fe2000001ff00 */
[----:B------:R-:W-:Y:S01]  /*0040*/  ULDC.64 UR4, c[0x0][0x208] ;  /* 0x0000820000047ab9 */ /* 0x000fe20000000a00 */
[----:B------:R-:W3:Y:S05]  /*0050*/  S2R R3, SR_CTAID.X ;  /* 0x0000000000037919 */ /* 0x000eea0000002500 */
[----:B------:R-:W4:Y:S08]  /*0060*/  LDC.64 R8, c[0x0][0x250] ;  /* 0x00009400ff087b82 */ /* 0x000f300000000a00 */
[----:B------:R-:W5:Y:S01]  /*0070*/  LDC.64 R14, c[0x0][0x278] ;  /* 0x00009e00ff0e7b82 */ /* 0x000f620000000a00 */
[----:B------:R-:W-:Y:S01]  /*0080*/  IMAD.MOV.U32 R21, RZ, RZ, RZ ;  /* 0x000000ffff157224 */ /* 0x000fe200078e00ff */
[----:B------:R-:W-:-:S06]  /*0090*/  MOV R10, RZ ;  /* 0x000000ff000a7202 */ /* 0x000fcc0000000f00 */
[----:B------:R-:W2:Y:S01]  /*00a0*/  LDC.64 R18, c[0x0][0x268] ;  /* 0x00009a00ff127b82 */ /* 0x000ea20000000a00 */
[----:B------:R-:W-:Y:S02]  /*00b0*/  CS2R R16, SRZ ;  /* 0x0000000000107805 */ /* 0x000fe4000001ff00 */
[----:B------:R-:W-:-:S05]  /*00c0*/  CS2R R26, SRZ ;  /* 0x00000000001a7805 */ /* 0x000fca000001ff00 */
[----:B------:R-:W4:Y:S01]  /*00d0*/  LDC.64 R28, c[0x0][0x240] ;  /* 0x00009000ff1c7b82 */ /* 0x000f220000000a00 */
[----:B-1----:R-:W-:Y:S01]  /*00e0*/  IMAD.SHL.U32 R0, R0, 0x2, RZ ;  /* 0x0000000200007824 */ /* 0x002fe200078e00ff */
[----:B------:R-:W-:-:S04]  /*00f0*/  ULDC.64 UR6, c[0x0][0x290] ;  /* 0x0000a40000067ab9 */ /* 0x000fc80000000a00 */
[----:B------:R-:W-:Y:S02]  /*0100*/  LOP3.LUT R0, R0, 0x1fe, RZ, 0xc0, !PT ;  /* 0x000001fe00007812 */ /* 0x000fe400078ec0ff */
[----:B------:R-:W1:Y:S03]  /*0110*/  LDC.64 R24, c[0x0][0x248] ;  /* 0x00009200ff187b82 */ /* 0x000e660000000a00 */
[----:B---3--:R-:W-:-:S05]  /*0120*/  IMAD R2, R3, 0x200, R0 ;  /* 0x0000020003027824 */ /* 0x008fca00078e0200 */
[----:B------:R-:W-:-:S04]  /*0130*/  SHF.R.S32.HI R11, RZ, 0x1f, R2 ;  /* 0x0000001fff0b7819 */ /* 0x000fc80000011402 */
[----:B------:R-:W-:-:S04]  /*0140*/  LEA.HI R12, R11, R2, RZ, 0xc ;  /* 0x000000020b0c7211 */ /* 0x000fc800078f60ff */
[----:B------:R-:W-:-:S04]  /*0150*/  SHF.R.S32.HI R23, RZ, 0xc, R12 ;  /* 0x0000000cff177819 */ /* 0x000fc8000001140c */
[----:B------:R-:W-:-:S04]  /*0160*/  LEA.HI R0, R23, R23, RZ, 0x9 ;  /* 0x0000001717007211 */ /* 0x000fc800078f48ff */
[----:B------:R-:W-:-:S05]  /*0170*/  LOP3.LUT R0, R0, 0xfffffe00, RZ, 0xc0, !PT ;  /* 0xfffffe0000007812 */ /* 0x000fca00078ec0ff */
[----:B------:R-:W-:-:S04]  /*0180*/  IMAD.IADD R23, R23, 0x1, -R0 ;  /* 0x0000000117177824 */ /* 0x000fc800078e0a00 */
[C---:B--2---:R-:W-:Y:S01]  /*0190*/  IMAD.WIDE R4, R23.reuse, 0x4, R4 ;  /* 0x0000000417047825 */ /* 0x044fe200078e0204 */
[C---:B------:R-:W-:Y:S02]  /*01a0*/  ISETP.GE.AND P0, PT, R23.reuse, 0x100, PT ;  /* 0x000001001700780c */ /* 0x040fe40003f06270 */
[----:B------:R-:W-:-:S04]  /*01b0*/  LOP3.LUT R0, R23, 0xffffff80, RZ, 0xc0, !PT ;  /* 0xffffff8017007812 */ /* 0x000fc800078ec0ff */
[----:B------:R-:W-:Y:S01]  /*01c0*/  ISETP.NE.AND P2, PT, R0, 0x100, PT ;  /* 0x000001000000780c */ /* 0x000fe20003f45270 */
[----:B------:R-:W-:-:S06]  /*01d0*/  HFMA2.MMA R0, -RZ, RZ, 0, 0 ;  /* 0x00000000ff007435 */ /* 0x000fcc00000001ff */
[----:B------:R-:W2:Y:S01]  /*01e0*/  @!P0 LDG.E.EL R7, desc[UR4][R4.64] ;  /* 0x0000000404078981 */ /* 0x000ea2000c2e1900 */
[----:B----4-:R-:W-:-:S03]  /*01f0*/  IMAD.WIDE R8, R23, 0x4, R8 ;  /* 0x0000000417087825 */ /* 0x010fc600078e0208 */
[----:B------:R3:W4:Y:S01]  /*0200*/  @!P0 LDG.E.EL R6, desc[UR4][R4.64] ;  /* 0x0000000404068981 */ /* 0x000722000c2e1900 */
[----:B------:R-:W-:-:S03]  /*0210*/  ISETP.GT.AND P1, PT, R23, 0x17f, PT ;  /* 0x0000017f1700780c */ /* 0x000fc60003f24270 */
[----:B------:R-:W4:Y:S01]  /*0220*/  @!P2 LDG.E.EL R0, desc[UR4][R8.64+-0x400] ;  /* 0xfffc00040800a981 */ /* 0x000f22000c2e1900 */
[----:B------:R-:W-:Y:S02]  /*0230*/  IMAD.MOV.U32 R3, RZ, RZ, RZ ;  /* 0x000000ffff037224 */ /* 0x000fe400078e00ff */
[----:B-----5:R-:W-:-:S04]  /*0240*/  IMAD.WIDE R14, R23, 0x4, R14 ;  /* 0x00000004170e7825 */ /* 0x020fc800078e020e */
[----:B------:R5:W4:Y:S04]  /*0250*/  @!P2 LDG.E.EL R3, desc[UR4][R8.64+-0x400] ;  /* 0xfffc00040803a981 */ /* 0x000b28000c2e1900 */
[----:B------:R-:W4:Y:S04]  /*0260*/  @P1 LDG.E.EL R21, desc[UR4][R14.64+-0x600] ;  /* 0xfffa00040e151981 */ /* 0x000f28000c2e1900 */
[----:B------:R1:W4:Y:S01]  /*0270*/  @P1 LDG.E.EL R10, desc[UR4][R14.64+-0x600] ;  /* 0xfffa00040e0a1981 */ /* 0x000322000c2e1900 */
[----:B---3--:R-:W-:Y:S02]  /*0280*/  LOP3.LUT R5, R12, 0xfffff000, RZ, 0xc0, !PT ;  /* 0xfffff0000c057812 */ /* 0x008fe400078ec0ff */
[----:B------:R-:W3:Y:S01]  /*0290*/  LDC.64 R12, c[0x0][0x270] ;  /* 0x00009c00ff0c7b82 */ /* 0x000ee20000000a00 */
[----:B------:R-:W-:-:S02]  /*02a0*/  LEA.HI R20, R11, R2, RZ, 0x15 ;  /* 0x000000020b147211 */ /* 0x000fc400078fa8ff */
[----:B------:R-:W-:Y:S02]  /*02b0*/  IMAD.IADD R4, R2, 0x1, -R5 ;  /* 0x0000000102047824 */ /* 0x000fe400078e0a05 */
[----:B0----5:R-:W-:-:S05]  /*02c0*/  SHF.R.S32.HI R9, RZ, 0x15, R20 ;  /* 0x00000015ff097819 */ /* 0x021fca0000011414 */
[----:B------:R-:W-:-:S05]  /*02d0*/  IMAD R4, R9, 0x80000, R4 ;  /* 0x0008000009047824 */ /* 0x000fca00078e0204 */
[----:B------:R-:W-:Y:S01]  /*02e0*/  LEA R5, R23, R4, 0xc ;  /* 0x0000000417057211 */ /* 0x000fe200078e60ff */
[----:B------:R-:W-:-:S04]  /*02f0*/  IMAD.MOV.U32 R4, RZ, RZ, RZ ;  /* 0x000000ffff047224 */ /* 0x000fc800078e00ff */
[----:B------:R-:W-:-:S04]  /*0300*/  VIADD R11, R5, 0xffe80000 ;  /* 0xffe80000050b7836 */ /* 0x000fc80000000000 */
[----:B------:R-:W-:-:S04]  /*0310*/  IMAD.WIDE R18, R11, 0x4, R18 ;  /* 0x000000040b127825 */ /* 0x000fc800078e0212 */
[C---:B---3--:R-:W-:Y:S01]  /*0320*/  IMAD.WIDE R12, R23.reuse, 0x4, R12 ;  /* 0x00000004170c7825 */ /* 0x048fe200078e020c */
[----:B------:R-:W3:Y:S04]  /*0330*/  @P1 LDG.E.64 R16, desc[UR4][R18.64] ;  /* 0x0000000412101981 */ /* 0x000ee8000c1e1b00 */
[----:B------:R-:W5:Y:S04]  /*0340*/  @P1 LDG.E.EL R4, desc[UR4][R12.64+-0x600] ;  /* 0xfffa00040c041981 */ /* 0x000f68000c2e1900 */
[----:B------:R0:W3:Y:S01]  /*0350*/  @P1 LDG.E.EL R27, desc[UR4][R12.64+-0x600] ;  /* 0xfffa00040c1b1981 */ /* 0x0000e2000c2e1900 */
[----:B------:R-:W-:Y:S01]  /*0360*/  IADD3 R5, R5, -0x100000, RZ ;  /* 0xfff0000005057810 */ /* 0x000fe20007ffe0ff */
[----:B------:R-:W-:Y:S01]  /*0370*/  IMAD.MOV.U32 R22, RZ, RZ, RZ ;  /* 0x000000ffff167224 */ /* 0x000fe200078e00ff */
[----:B-1----:R-:W-:Y:S01]  /*0380*/  CS2R R14, SRZ ;  /* 0x00000000000e7805 */ /* 0x002fe2000001ff00 */
[----:B------:R-:W-:-:S04]  /*0390*/  IMAD.WIDE R24, R23, 0x4, R24 ;  /* 0x0000000417187825 */ /* 0x000fc800078e0218 */
[----:B------:R-:W-:Y:S01]  /*03a0*/  IMAD.WIDE R28, R5, 0x4, R28 ;  /* 0x00000004051c7825 */ /* 0x000fe200078e021c */
[----:B------:R-:W3:Y:S01]  /*03b0*/  @!P2 LDG.E.EL R22, desc[UR4][R24.64+-0x400] ;  /* 0xfffc00041816a981 */ /* 0x000ee2000c2e1900 */
[----:B0-----:R-:W0:Y:S03]  /*03c0*/  LDC.64 R12, c[0x0][0x258] ;  /* 0x00009600ff0c7b82 */ /* 0x001e260000000a00 */
[----:B------:R1:W3:Y:S01]  /*03d0*/  @!P2 LDG.E.64 R14, desc[UR4][R28.64] ;  /* 0x000000041c0ea981 */ /* 0x0002e2000c1e1b00 */
[----:B------:R-:W-:-:S06]  /*03e0*/  IMAD.MOV.U32 R5, RZ, RZ, RZ ;  /* 0x000000ffff057224 */ /* 0x000fcc00078e00ff */
[----:B------:R0:W3:Y:S01]  /*03f0*/  @!P2 LDG.E.EL R5, desc[UR4][R24.64+-0x400] ;  /* 0xfffc00041805a981 */ /* 0x0000e2000c2e1900 */
[----:B------:R-:W-:Y:S01]  /*0400*/  HFMA2.MMA R11, -RZ, RZ, 0, 0 ;  /* 0x00000000ff0b7435 */ /* 0x000fe200000001ff */
[----:B-1----:R-:W-:Y:S01]  /*0410*/  LOP3.LUT R29, R20, 0xffe00000, RZ, 0xc0, !PT ;  /* 0xffe00000141d7812 */ /* 0x002fe200078ec0ff */
[----:B0-----:R-:W-:-:S08]  /*0420*/  IMAD.WIDE R12, R23, 0x4, R12 ;  /* 0x00000004170c7825 */ /* 0x001fd000078e020c */
[----:B------:R-:W5:Y:S01]  /*0430*/  @!P2 LDG.E.EL R11, desc[UR4][R12.64+-0x400] ;  /* 0xfffc00040c0ba981 */ /* 0x000f62000c2e1900 */
[----:B------:R-:W-:Y:S02]  /*0440*/  IMAD.IADD R20, R2, 0x1, -R29 ;  /* 0x0000000102147824 */ /* 0x000fe400078e0a1d */
[----:B------:R-:W-:Y:S01]  /*0450*/  IMAD.MOV.U32 R25, RZ, RZ, RZ ;  /* 0x000000ffff197224 */ /* 0x000fe200078e00ff */
[----:B--2---:R-:W-:Y:S02]  /*0460*/  SEL R7, R7, RZ, !P0 ;  /* 0x000000ff07077207 */ /* 0x004fe40004000000 */
[----:B----4-:R-:W-:-:S03]  /*0470*/  SEL R8, R6, RZ, !P0 ;  /* 0x000000ff06087207 */ /* 0x010fc60004000000 */
[----:B------:R-:W-:Y:S02]  /*0480*/  FADD R19, R7, 9.9999997473787516356e-06 ;  /* 0x3727c5ac07137421 */ /* 0x000fe40000000000 */
[----:B------:R-:W0:Y:S01]  /*0490*/  LDC.64 R6, c[0x0][0x260] ;  /* 0x00009800ff067b82 */ /* 0x000e220000000a00 */
[----:B------:R-:W-:Y:S01]  /*04a0*/  FADD R18, R8, 9.9999997473787516356e-06 ;  /* 0x3727c5ac08127421 */ /* 0x000fe20000000000 */
[----:B------:R-:W-:Y:S02]  /*04b0*/  SEL R8, R0, RZ, !P2 ;  /* 0x000000ff00087207 */ /* 0x000fe40005000000 */
[----:B------:R-:W1:Y:S03]  /*04c0*/  MUFU.SQRT R19, R19 ;  /* 0x0000001300137308 */ /* 0x000e660000002000 */
[----:B------:R-:W-:Y:S01]  /*04d0*/  FADD R8, R8, 9.9999997473787516356e-06 ;  /* 0x3727c5ac08087421 */ /* 0x000fe20000000000 */
[----:B------:R-:W-:Y:S01]  /*04e0*/  SEL R24, R3, RZ, !P2 ;  /* 0x000000ff03187207 */ /* 0x000fe20005000000 */
[----:B------:R-:W-:-:S03]  /*04f0*/  IMAD.MOV.U32 R3, RZ, RZ, RZ ;  /* 0x000000ffff037224 */ /* 0x000fc600078e00ff */
[----:B------:R-:W2:Y:S01]  /*0500*/  MUFU.SQRT R0, R18 ;  /* 0x0000001200007308 */ /* 0x000ea20000002000 */
[----:B------:R-:W-:Y:S01]  /*0510*/  SEL R21, R21, RZ, P1 ;  /* 0x000000ff15157207 */ /* 0x000fe20000800000 */
[----:B------:R-:W-:Y:S01]  /*0520*/  FADD R24, R24, 9.9999997473787516356e-06 ;  /* 0x3727c5ac18187421 */ /* 0x000fe20000000000 */
[----:B------:R4:W5:Y:S01]  /*0530*/  @!P2 LDG.E.EL R3, desc[UR4][R12.64+-0x400] ;  /* 0xfffc00040c03a981 */ /* 0x000962000c2e1900 */
[----:B-1----:R-:W-:-:S04]  /*0540*/  FSETP.GT.AND P4, PT, R19, 8.50705917302346158658e+37, PT ;  /* 0x7e8000001300780b */ /* 0x002fc80003f84000 */
[----:B------:R-:W1:Y:S01]  /*0550*/  MUFU.SQRT R8, R8 ;  /* 0x0000000800087308 */ /* 0x000e620000002000 */
[----:B------:R-:W-:Y:S02]  /*0560*/  FSETP.GEU.AND P5, PT, R19, 1.175494350822287508e-38, PT ;  /* 0x008000001300780b */ /* 0x000fe40003fae000 */
[----:B----4-:R-:W-:-:S05]  /*0570*/  MOV R12, 0x3e800000 ;  /* 0x3e800000000c7802 */ /* 0x010fca0000000f00 */
[----:B------:R4:W0:Y:S01]  /*0580*/  MUFU.SQRT R18, R24 ;  /* 0x0000001800127308 */ /* 0x0008220000002000 */
[----:B--2---:R-:W-:Y:S01]  /*0590*/  FSETP.GT.AND P6, PT, R0, 8.50705917302346158658e+37, PT ;  /* 0x7e8000000000780b */ /* 0x004fe20003fc4000 */
[----:B----4-:R-:W-:Y:S01]  /*05a0*/  FADD R24, R21, 9.9999997473787516356e-06 ;  /* 0x3727c5ac15187421 */ /* 0x010fe20000000000 */
[----:B------:R-:W-:Y:S01]  /*05b0*/  SEL R21, R10, RZ, P1 ;  /* 0x000000ff0a157207 */ /* 0x000fe20000800000 */
[----:B------:R-:W-:Y:S01]  /*05c0*/  @P4 FMUL R19, R19, 0.25 ;  /* 0x3e80000013134820 */ /* 0x000fe20000400000 */
[----:B------:R-:W-:Y:S02]  /*05d0*/  FSEL R10, R12, 1, P4 ;  /* 0x3f8000000c0a7808 */ /* 0x000fe40002000000 */
[----:B------:R-:W-:Y:S01]  /*05e0*/  FSETP.GEU.AND P3, PT, R0, 1.175494350822287508e-38, PT ;  /* 0x008000000000780b */ /* 0x000fe20003f6e000 */
[----:B------:R-:W2:Y:S01]  /*05f0*/  MUFU.SQRT R24, R24 ;  /* 0x0000001800187308 */ /* 0x000ea20000002000 */
[----:B-1----:R-:W-:Y:S01]  /*0600*/  FSETP.GT.AND P4, PT, R8, 8.50705917302346158658e+37, PT ;  /* 0x7e8000000800780b */ /* 0x002fe20003f84000 */
[----:B------:R-:W-:Y:S01]  /*0610*/  @!P5 FMUL R19, R19, 16777216 ;  /* 0x4b8000001313d820 */ /* 0x000fe20000400000 */
[----:B------:R-:W-:Y:S01]  /*0620*/  @!P5 FMUL R10, R10, 16777216 ;  /* 0x4b8000000a0ad820 */ /* 0x000fe20000400000 */
[----:B------:R-:W-:Y:S01]  /*0630*/  FSETP.GEU.AND P5, PT, R8, 1.175494350822287508e-38, PT ;  /* 0x008000000800780b */ /* 0x000fe20003fae000 */
[----:B0-----:R-:W-:-:S04]  /*0640*/  IMAD.WIDE R6, R23, 0x4, R6 ;  /* 0x0000000417067825 */ /* 0x001fc800078e0206 */
[----:B------:R-:W-:Y:S01]  /*0650*/  @P6 FMUL R0, R0, 0.25 ;  /* 0x3e80000000006820 */ /* 0x000fe20000400000 */
[----:B------:R-:W-:Y:S01]  /*0660*/  IMAD R13, R9, 0x100000, R20 ;  /* 0x00100000090d7824 */ /* 0x000fe200078e0214 */
[----:B------:R-:W-:Y:S01]  /*0670*/  FSEL R9, R12, 1, P6 ;  /* 0x3f8000000c097808 */ /* 0x000fe20003000000 */
[----:B------:R-:W4:Y:S01]  /*0680*/  @!P2 LDG.E.EL R26, desc[UR4][R6.64+-0x400] ;  /* 0xfffc0004061aa981 */ /* 0x000f22000c2e1900 */
[----:B------:R-:W-:Y:S01]  /*0690*/  FSETP.GT.AND P6, PT, R18, 8.50705917302346158658e+37, PT ;  /* 0x7e8000001200780b */ /* 0x000fe20003fc4000 */
[----:B------:R-:W-:Y:S02]  /*06a0*/  @!P3 FMUL R0, R0, 16777216 ;  /* 0x4b8000000000b820 */ /* 0x000fe40000400000 */
[----:B------:R0:W4:Y:S01]  /*06b0*/  @!P2 LDG.E.EL R25, desc[UR4][R6.64+-0x400] ;  /* 0xfffc00040619a981 */ /* 0x000122000c2e1900 */
[----:B------:R-:W-:Y:S01]  /*06c0*/  @!P3 FMUL R9, R9, 16777216 ;  /* 0x4b8000000909b820 */ /* 0x000fe20000400000 */
[----:B------:R-:W-:Y:S01]  /*06d0*/  @P4 FMUL R8, R8, 0.25 ;  /* 0x3e80000008084820 */ /* 0x000fe20000400000 */
[----:B------:R-:W1:Y:S01]  /*06e0*/  MUFU.RCP R19, R19 ;  /* 0x0000001300137308 */ /* 0x000e620000001000 */
[----:B------:R-:W-:Y:S01]  /*06f0*/  FSETP.GEU.AND P3, PT, R18, 1.175494350822287508e-38, PT ;  /* 0x008000001200780b */ /* 0x000fe20003f6e000 */
[----:B------:R-:W-:Y:S01]  /*0700*/  FADD R21, R21, 9.9999997473787516356e-06 ;  /* 0x3727c5ac15157421 */ /* 0x000fe20000000000 */
[----:B0-----:R-:W-:-:S02]  /*0710*/  FSEL R6, R12, 1, P4 ;  /* 0x3f8000000c067808 */ /* 0x001fc40002000000 */
[----:B--2---:R-:W-:Y:S01]  /*0720*/  FSETP.GT.AND P4, PT, R24, 8.50705917302346158658e+37, PT ;  /* 0x7e8000001800780b */ /* 0x004fe20003f84000 */
[----:B------:R-:W-:Y:S02]  /*0730*/  @!P5 FMUL R8, R8, 16777216 ;  /* 0x4b8000000808d820 */ /* 0x000fe40000400000 */
[----:B------:R-:W-:Y:S01]  /*0740*/  @!P5 FMUL R6, R6, 16777216 ;  /* 0x4b8000000606d820 */ /* 0x000fe20000400000 */
[----:B------:R-:W-:Y:S01]  /*0750*/  FSETP.GEU.AND P5, PT, R24, 1.175494350822287508e-38, PT ;  /* 0x008000001800780b */ /* 0x000fe20003fae000 */
[----:B------:R0:W2:Y:S01]  /*0760*/  MUFU.SQRT R29, R21 ;  /* 0x00000015001d7308 */ /* 0x0000a20000002000 */
[----:B------:R-:W-:-:S07]  /*0770*/  @P6 FMUL R18, R18, 0.25 ;  /* 0x3e80000012126820 */ /* 0x000fce0000400000 */
[----:B------:R-:W2:Y:S01]  /*0780*/  MUFU.RCP R0, R0 ;  /* 0x0000000000007308 */ /* 0x000ea20000001000 */
[----:B------:R-:W-:Y:S01]  /*0790*/  @!P3 FMUL R18, R18, 16777216 ;  /* 0x4b8000001212b820 */ /* 0x000fe20000400000 */
[----:B------:R-:W-:Y:S01]  /*07a0*/  @P4 FMUL R24, R24, 0.25 ;  /* 0x3e80000018184820 */ /* 0x000fe20000400000 */
[----:B-1----:R-:W-:-:S05]  /*07b0*/  FMUL R10, R19, R10 ;  /* 0x0000000a130a7220 */ /* 0x002fca0000400000 */
[----:B------:R-:W1:Y:S01]  /*07c0*/  MUFU.RCP R7, R8 ;  /* 0x0000000800077308 */ /* 0x000e620000001000 */
[----:B------:R-:W-:Y:S01]  /*07d0*/  FSEL R19, R12, 1, P6 ;  /* 0x3f8000000c137808 */ /* 0x000fe20003000000 */
[----:B------:R-:W-:Y:S01]  /*07e0*/  @!P5 FMUL R24, R24, 16777216 ;  /* 0x4b8000001818d820 */ /* 0x000fe20000400000 */
[----:B0-----:R-:W0:Y:S03]  /*07f0*/  LDC.64 R20, c[0x0][0x220] ;  /* 0x00008800ff147b82 */ /* 0x001e260000000a00 */
[----:B------:R-:W-:Y:S02]  /*0800*/  @!P3 FMUL R19, R19, 16777216 ;  /* 0x4b8000001313b820 */ /* 0x000fe40000400000 */
[----:B------:R-:W3:Y:S01]  /*0810*/  MUFU.RCP R18, R18 ;  /* 0x0000001200127308 */ /* 0x000ee20000001000 */
[----:B--2---:R-:W-:Y:S01]  /*0820*/  FSETP.GT.AND P3, PT, R29, 8.50705917302346158658e+37, PT ;  /* 0x7e8000001d00780b */ /* 0x004fe20003f64000 */
[----:B------:R-:W-:Y:S01]  /*0830*/  FMUL R9, R0, R9 ;  /* 0x0000000900097220 */ /* 0x000fe20000400000 */
[----:B-1----:R-:W-:-:S05]  /*0840*/  FMUL R0, R7, R6 ;  /* 0x0000000607007220 */ /* 0x002fca0000400000 */
[----:B------:R-:W1:Y:S01]  /*0850*/  MUFU.RCP R24, R24 ;  /* 0x0000001800187308 */ /* 0x000e620000001000 */
[----:B------:R-:W-:Y:S02]  /*0860*/  FSEL R7, R12, 1, P4 ;  /* 0x3f8000000c077808 */ /* 0x000fe40002000000 */
[----:B------:R-:W-:-:S03]  /*0870*/  FSETP.GEU.AND P4, PT, R29, 1.175494350822287508e-38, PT ;  /* 0x008000001d00780b */ /* 0x000fc60003f8e000 */
[----:B------:R-:W-:Y:S01]  /*0880*/  @!P5 FMUL R7, R7, 16777216 ;  /* 0x4b8000000707d820 */ /* 0x000fe20000400000 */
[----:B---3--:R-:W-:Y:S01]  /*0890*/  FMUL R8, R18, R19 ;  /* 0x0000001312087220 */ /* 0x008fe20000400000 */
[----:B------:R-:W-:Y:S01]  /*08a0*/  @P3 FMUL R29, R29, 0.25 ;  /* 0x3e8000001d1d3820 */ /* 0x000fe20000400000 */
[----:B------:R-:W2:Y:S01]  /*08b0*/  LDC.64 R18, c[0x0][0x218] ;  /* 0x00008600ff127b82 */ /* 0x000ea20000000a00 */
[----:B------:R-:W-:Y:S02]  /*08c0*/  IMAD.MOV.U32 R6, RZ, RZ, RZ ;  /* 0x000000ffff067224 */ /* 0x000fe400078e00ff */
[----:B-1----:R-:W-:Y:S01]  /*08d0*/  FMUL R7, R24, R7 ;  /* 0x0000000718077220 */ /* 0x002fe20000400000 */
[----:B------:R-:W-:-:S03]  /*08e0*/  HFMA2.MMA R24, -RZ, RZ, 0, 0 ;  /* 0x00000000ff187435 */ /* 0x000fc600000001ff */
[----:B------:R-:W-:Y:S01]  /*08f0*/  @!P4 FMUL R29, R29, 16777216 ;  /* 0x4b8000001d1dc820 */ /* 0x000fe20000400000 */
[----:B------:R-:W-:Y:S01]  /*0900*/  SEL R17, R17, RZ, P1 ;  /* 0x000000ff11117207 */ /* 0x000fe20000800000 */
[----:B0-----:R-:W-:Y:S01]  /*0910*/  IMAD.WIDE R20, R23, 0x4, R20 ;  /* 0x0000000417147825 */ /* 0x001fe200078e0214 */
[----:B-----5:R-:W-:Y:S01]  /*0920*/  SEL R4, R4, RZ, P1 ;  /* 0x000000ff04047207 */ /* 0x020fe20000800000 */
[----:B------:R0:W1:Y:S01]  /*0930*/  MUFU.RCP R28, R29 ;  /* 0x0000001d001c7308 */ /* 0x0000620000001000 */
[----:B------:R-:W-:Y:S02]  /*0940*/  SEL R16, R16, RZ, P1 ;  /* 0x000000ff10107207 */ /* 0x000fe40000800000 */
[----:B------:R-:W3:Y:S01]  /*0950*/  @!P0 LDG.E.EL R6, desc[UR4][R20.64] ;  /* 0x0000000414068981 */ /* 0x000ee2000c2e1900 */
[----:B------:R-:W-:-:S03]  /*0960*/  FSEL R12, R12, 1, P3 ;  /* 0x3f8000000c0c7808 */ /* 0x000fc60001800000 */
[----:B------:R5:W3:Y:S01]  /*0970*/  @!P0 LDG.E.EL R24, desc[UR4][R20.64] ;  /* 0x0000000414188981 */ /* 0x000ae2000c2e1900 */
[----:B0-----:R-:W-:Y:S01]  /*0980*/  SEL R29, R27, RZ, P1 ;  /* 0x000000ff1b1d7207 */ /* 0x001fe20000800000 */
[----:B------:R-:W-:-:S04]  /*0990*/  FADD R27, R17, -R4 ;  /* 0x80000004111b7221 */ /* 0x000fc80000000000 */
[----:B------:R-:W-:Y:S02]  /*09a0*/  FADD R4, R16, -R29 ;  /* 0x8000001d10047221 */ /* 0x000fe40000000000 */
[----:B------:R-:W0:Y:S01]  /*09b0*/  LDC.64 R16, c[0x0][0x238] ;  /* 0x00008e00ff107b82 */ /* 0x000e220000000a00 */
[----:B------:R-:W-:-:S07]  /*09c0*/  @!P4 FMUL R12, R12, 16777216 ;  /* 0x4b8000000c0cc820 */ /* 0x000fce0000400000 */
[----:B-----5:R-:W5:Y:S01]  /*09d0*/  LDC.64 R20, c[0x0][0x230] ;  /* 0x00008c00ff147b82 */ /* 0x020f620000000a00 */
[----:B-1----:R-:W-:Y:S01]  /*09e0*/  FMUL R28, R28, R12 ;  /* 0x0000000c1c1c7220 */ /* 0x002fe20000400000 */
[----:B--2---:R-:W-:Y:S01]  /*09f0*/  IMAD.WIDE R18, R13, 0x4, R18 ;  /* 0x000000040d127825 */ /* 0x004fe200078e0212 */
[----:B------:R-:W-:Y:S02]  /*0a00*/  CS2R R12, SRZ ;  /* 0x00000000000c7805 */ /* 0x000fe4000001ff00 */
[----:B------:R-:W-:-:S04]  /*0a10*/  SEL R14, R14, RZ, !P2 ;  /* 0x000000ff0e0e7207 */ /* 0x000fc80005000000 */
[----:B------:R1:W2:Y:S01]  /*0a20*/  @!P0 LDG.E.64 R12, desc[UR4][R18.64] ;  /* 0x00000004120c8981 */ /* 0x0002a2000c1e1b00 */
[----:B------:R-:W-:Y:S01]  /*0a30*/  FMUL R4, R7, R4 ;  /* 0x0000000407047220 */ /* 0x000fe20000400000 */
[----:B------:R-:W-:Y:S02]  /*0a40*/  MOV R29, RZ ;  /* 0x000000ff001d7202 */ /* 0x000fe40000000f00 */
[----:B-1----:R-:W-:Y:S01]  /*0a50*/  SEL R19, R22, RZ, !P2 ;  /* 0x000000ff16137207 */ /* 0x002fe20005000000 */
[----:B------:R-:W-:Y:S02]  /*0a60*/  IMAD.MOV.U32 R18, RZ, RZ, RZ ;  /* 0x000000ffff127224 */ /* 0x000fe400078e00ff */
[----:B0-----:R-:W-:-:S04]  /*0a70*/  IMAD.WIDE R16, R23, 0x4, R16 ;  /* 0x0000000417107825 */ /* 0x001fc800078e0210 */
[----:B------:R-:W-:Y:S01]  /*0a80*/  FADD R7, R14, -R19 ;  /* 0x800000130e077221 */ /* 0x000fe20000000000 */
[----:B------:R-:W-:Y:S02]  /*0a90*/  IMAD.MOV.U32 R19, RZ, RZ, RZ ;  /* 0x000000ffff137224 */ /* 0x000fe400078e00ff */
[----:B------:R-:W-:Y:S02]  /*0aa0*/  IMAD.MOV.U32 R14, RZ, RZ, RZ ;  /* 0x000000ffff0e7224 */ /* 0x000fe400078e00ff */
[----:B-----5:R-:W-:Y:S02]  /*0ab0*/  IMAD.WIDE R20, R23, 0x4, R20 ;  /* 0x0000000417147825 */ /* 0x020fe400078e0214 */
[----:B------:R-:W5:Y:S04]  /*0ac0*/  @!P0 LDG.E.EL R19, desc[UR4][R16.64] ;  /* 0x0000000410138981 */ /* 0x000f68000c2e1900 */
[----:B------:R-:W5:Y:S04]  /*0ad0*/  @!P0 LDG.E.EL R18, desc[UR4][R20.64] ;  /* 0x0000000414128981 */ /* 0x000f68000c2e1900 */
[----:B------:R0:W5:Y:S04]  /*0ae0*/  @!P0 LDG.E.EL R29, desc[UR4][R20.64] ;  /* 0x00000004141d8981 */ /* 0x000168000c2e1900 */
[----:B------:R1:W5:Y:S01]  /*0af0*/  @!P0 LDG.E.EL R14, desc[UR4][R16.64] ;  /* 0x00000004100e8981 */ /* 0x000362000c2e1900 */
[----:B0-----:R-:W0:Y:S08]  /*0b00*/  LDC.64 R20, c[0x0][0x288] ;  /* 0x0000a200ff147b82 */ /* 0x001e300000000a00 */
[----:B-1----:R-:W1:Y:S01]  /*0b10*/  LDC.64 R16, c[0x0][0x280] ;  /* 0x0000a000ff107b82 */ /* 0x002e620000000a00 */
[----:B------:R-:W-:Y:S01]  /*0b20*/  FMUL R27, R28, R27 ;  /* 0x0000001b1c1b7220 */ /* 0x000fe20000400000 */
[----:B------:R-:W-:Y:S01]  /*0b30*/  SEL R15, R15, RZ, !P2 ;  /* 0x000000ff0f0f7207 */ /* 0x000fe20005000000 */
[----:B------:R-:W-:Y:S01]  /*0b40*/  FMUL R0, R0, R7 ;  /* 0x0000000700007220 */ /* 0x000fe20000400000 */
[----:B------:R-:W-:Y:S01]  /*0b50*/  SEL R28, R5, RZ, !P2 ;  /* 0x000000ff051c7207 */ /* 0x000fe20005000000 */
[----:B------:R-:W-:Y:S01]  /*0b60*/  HFMA2.MMA R7, -RZ, RZ, 0, 0 ;  /* 0x00000000ff077435 */ /* 0x000fe200000001ff */
[----:B------:R-:W-:-:S03]  /*0b70*/  IMAD.MOV.U32 R22, RZ, RZ, RZ ;  /* 0x000000ffff167224 */ /* 0x000fc600078e00ff */
[----:B------:R-:W-:Y:S01]  /*0b80*/  FADD R28, R15, -R28 ;  /* 0x8000001c0f1c7221 */ /* 0x000fe20000000000 */
[----:B------:R-:W-:Y:S01]  /*0b90*/  IMAD.MOV.U32 R15, RZ, RZ, RZ ;  /* 0x000000ffff0f7224 */ /* 0x000fe200078e00ff */
[----:B------:R-:W-:Y:S01]  /*0ba0*/  MOV R5, RZ ;  /* 0x000000ff00057202 */ /* 0x000fe20000000f00 */
[----:B0-----:R-:W-:-:S05]  /*0bb0*/  IMAD.WIDE R20, R23, 0x4, R20 ;  /* 0x0000000417147825 */ /* 0x001fca00078e0214 */
[----:B------:R-:W5:Y:S01]  /*0bc0*/  @P1 LDG.E.EL R15, desc[UR4][R20.64+-0x600] ;  /* 0xfffa0004140f1981 */ /* 0x000f62000c2e1900 */
[----:B-1----:R-:W-:-:S03]  /*0bd0*/  IMAD.WIDE R16, R23, 0x4, R16 ;  /* 0x0000000417107825 */ /* 0x002fc600078e0210 */
[----:B------:R-:W5:Y:S04]  /*0be0*/  @P1 LDG.E.EL R5, desc[UR4][R20.64+-0x600] ;  /* 0xfffa000414051981 */ /* 0x000f68000c2e1900 */
[----:B------:R-:W5:Y:S04]  /*0bf0*/  @P1 LDG.E.EL R7, desc[UR4][R16.64+-0x600] ;  /* 0xfffa000410071981 */ /* 0x000f68000c2e1900 */
[----:B------:R3:W5:Y:S01]  /*0c00*/  @P1 LDG.E.EL R22, desc[UR4][R16.64+-0x600] ;  /* 0xfffa000410161981 */ /* 0x000762000c2e1900 */
[----:B------:R-:W-:Y:S01]  /*0c10*/  SEL R11, R11, RZ, !P2 ;  /* 0x000000ff0b0b7207 */ /* 0x000fe20005000000 */
[----:B------:R-:W-:Y:S01]  /*0c20*/  FMUL R8, R8, R28 ;  /* 0x0000001c08087220 */ /* 0x000fe20000400000 */
[----:B------:R-:W-:-:S02]  /*0c30*/  SEL R3, R3, RZ, !P2 ;  /* 0x000000ff03037207 */ /* 0x000fc40005000000 */
[----:B----4-:R-:W-:-:S05]  /*0c40*/  SEL R26, R26, RZ, !P2 ;  /* 0x000000ff1a1a7207 */ /* 0x010fca0005000000 */
[----:B------:R-:W-:Y:S01]  /*0c50*/  FFMA R0, R11, R0, R26 ;  /* 0x000000000b007223 */ /* 0x000fe2000000001a */
[----:B---3--:R-:W-:Y:S02]  /*0c60*/  SEL R16, R6, RZ, !P0 ;  /* 0x000000ff06107207 */ /* 0x008fe40004000000 */
[----:B------:R-:W-:Y:S02]  /*0c70*/  SEL R11, R24, RZ, !P0 ;  /* 0x000000ff180b7207 */ /* 0x000fe40004000000 */
[----:B------:R-:W-:-:S05]  /*0c80*/  SEL R24, R25, RZ, !P2 ;  /* 0x000000ff19187207 */ /* 0x000fca0005000000 */
[----:B------:R-:W-:Y:S01]  /*0c90*/  FFMA R8, R3, R8, R24 ;  /* 0x0000000803087223 */ /* 0x000fe20000000018 */
[----:B--2---:R-:W-:Y:S02]  /*0ca0*/  SEL R13, R13, RZ, !P0 ;  /* 0x000000ff0d0d7207 */ /* 0x004fe40004000000 */
[----:B------:R-:W-:-:S03]  /*0cb0*/  SEL R12, R12, RZ, !P0 ;  /* 0x000000ff0c0c7207 */ /* 0x000fc60004000000 */
[----:B------:R-:W-:Y:S02]  /*0cc0*/  FADD R16, R13, -R16 ;  /* 0x800000100d107221 */ /* 0x000fe40000000000 */
[----:B------:R-:W-:Y:S02]  /*0cd0*/  FADD R11, R12, -R11 ;  /* 0x8000000b0c0b7221 */ /* 0x000fe40000000000 */
[----:B------:R-:W-:Y:S02]  /*0ce0*/  FMUL R9, R9, R16 ;  /* 0x0000001009097220 */ /* 0x000fe40000400000 */
[----:B------:R-:W-:Y:S01]  /*0cf0*/  FMUL R10, R10, R11 ;  /* 0x0000000b0a0a7220 */ /* 0x000fe20000400000 */
[----:B-----5:R-:W-:Y:S02]  /*0d00*/  SEL R12, R19, RZ, !P0 ;  /* 0x000000ff130c7207 */ /* 0x020fe40004000000 */
[----:B------:R-:W-:Y:S02]  /*0d10*/  SEL R3, R18, RZ, !P0 ;  /* 0x000000ff12037207 */ /* 0x000fe40004000000 */
[----:B------:R-:W-:-:S02]  /*0d20*/  SEL R20, R15, RZ, P1 ;  /* 0x000000ff0f147207 */ /* 0x000fc40000800000 */
[----:B------:R-:W-:Y:S02]  /*0d30*/  SEL R6, R5, RZ, P1 ;  /* 0x000000ff05067207 */ /* 0x000fe40000800000 */
[----:B------:R-:W-:Y:S02]  /*0d40*/  SEL R7, R7, RZ, P1 ;  /* 0x000000ff07077207 */ /* 0x000fe40000800000 */
[----:B------:R-:W-:-:S03]  /*0d50*/  SEL R17, R22, RZ, P1 ;  /* 0x000000ff16117207 */ /* 0x000fc60000800000 */
[----:B------:R-:W-:Y:S02]  /*0d60*/  FFMA R4, R7, R4, R20 ;  /* 0x0000000407047223 */ /* 0x000fe40000000014 */
[----:B------:R-:W-:-:S03]  /*0d70*/  FFMA R6, R17, R27, R6 ;  /* 0x0000001b11067223 */ /* 0x000fc60000000006 */
[----:B------:R-:W-:Y:S02]  /*0d80*/  @P2 FSEL R0, R4, RZ, P1 ;  /* 0x000000ff04002208 */ /* 0x000fe40000800000 */
[----:B------:R-:W-:Y:S02]  /*0d90*/  SEL R4, R29, RZ, !P0 ;  /* 0x000000ff1d047207 */ /* 0x000fe40004000000 */
[----:B------:R-:W-:Y:S02]  /*0da0*/  SEL R5, R14, RZ, !P0 ;  /* 0x000000ff0e057207 */ /* 0x000fe40004000000 */
[----:B------:R-:W-:Y:S02]  /*0db0*/  @P2 FSEL R8, R6, RZ, P1 ;  /* 0x000000ff06082208 */ /* 0x000fe40000800000 */
[----:B------:R-:W0:Y:S01]  /*0dc0*/  LDC.64 R6, c[0x0][0x210] ;  /* 0x00008400ff067b82 */ /* 0x000e220000000a00 */
[----:B------:R-:W-:Y:S01]  /*0dd0*/  @!P0 FFMA R0, R3, R10, R12 ;  /* 0x0000000a03008223 */ /* 0x000fe2000000000c */
[----:B------:R-:W-:-:S04]  /*0de0*/  @!P0 FFMA R8, R4, R9, R5 ;  /* 0x0000000904088223 */ /* 0x000fc80000000005 */
[----:B------:R-:W-:Y:S02]  /*0df0*/  FSETP.GEU.AND P1, PT, R0, RZ, PT ;  /* 0x000000ff0000720b */ /* 0x000fe40003f2e000 */
[----:B------:R-:W-:Y:S02]  /*0e00*/  FSETP.GEU.AND P0, PT, R8, RZ, PT ;  /* 0x000000ff0800720b */ /* 0x000fe40003f0e000 */
[----:B------:R-:W-:Y:S02]  /*0e10*/  FSEL R10, R0, RZ, P1 ;  /* 0x000000ff000a7208 */ /* 0x000fe40000800000 */
[----:B------:R-:W-:Y:S02]  /*0e20*/  FSEL R11, R8, RZ, P0 ;  /* 0x000000ff080b7208 */ /* 0x000fe40000000000 */
[----:B------:R-:W-:Y:S02]  /*0e30*/  FSETP.GTU.AND P1, PT, R10, RZ, PT ;  /* 0x000000ff0a00720b */ /* 0x000fe40003f2c000 */
[----:B------:R-:W-:-:S02]  /*0e40*/  FSETP.GTU.AND P0, PT, R11, RZ, PT ;  /* 0x000000ff0b00720b */ /* 0x000fc40003f0c000 */
[----:B------:R-:W-:Y:S02]  /*0e50*/  IADD3 R4, P2, R2, UR6, RZ ;  /* 0x0000000602047c10 */ /* 0x000fe4000ff5e0ff */
[----:B------:R-:W-:Y:S02]  /*0e60*/  SEL R0, RZ, 0x1, P1 ;  /* 0x00000001ff007807 */ /* 0x000fe40000800000 */
[----:B------:R-:W-:Y:S02]  /*0e70*/  SEL R9, RZ, 0x100, P0 ;  /* 0x00000100ff097807 */ /* 0x000fe40000000000 */
[C---:B------:R-:W-:Y:S01]  /*0e80*/  LEA.HI.X.SX32 R5, R2.reuse, UR7, 0x1, P2 ;  /* 0x0000000702057c11 */ /* 0x040fe200090f0eff */
[----:B0-----:R-:W-:-:S04]  /*0e90*/  IMAD.WIDE R2, R2, 0x4, R6 ;  /* 0x0000000402027825 */ /* 0x001fc800078e0206 */
[----:B------:R-:W-:Y:S01]  /*0ea0*/  IMAD.IADD R9, R0, 0x1, R9 ;  /* 0x0000000100097824 */ /* 0x000fe200078e0209 */
[----:B------:R-:W-:Y:S04]  /*0eb0*/  STG.E.64 desc[UR4][R2.64], R10 ;  /* 0x0000000a02007986 */ /* 0x000fe8000c101b04 */
[----:B------:R-:W-:Y:S01]  /*0ec0*/  STG.E.U16 desc[UR4][R4.64], R9 ;  /* 0x0000000904007986 */ /* 0x000fe2000c101504 */
[----:B------:R-:W-:Y:S05]  /*0ed0*/  EXIT ;  /* 0x000000000000794d */ /* 0x000fea0003800000 */
.L_x_0:
[----:B------:R-:W-:-:S00]  /*0ee0*/  BRA `(.L_x_0) ;  /* 0xfffffffc00fc7947 */ /* 0x000fc0000383ffff */
[----:B------:R-:W-:-:S00]  /*0ef0*/  NOP ;  /* 0x0000000000007918 */ /* 0x000fc00000000000 */
        /* <DEDUP_REMOVED lines=8> */
.L_x_1:


//--------------------- .nv.global.init           --------------------------
	.section	.nv.global.init,"aw",@progbits
.nv.global.init:
	.type		_$_str,@object
	.size		_$_str,(_$_str_$_2 - _$_str)
_$_str:
        /*0000*/ 	.byte	0x5f, 0x5f, 0x43, 0x55, 0x44, 0x41, 0x5f, 0x46, 0x54, 0x5a, 0x00
	.type		_$_str_$_2,@object
	.size		_$_str_$_2,(.L_1 - _$_str_$_2)
_$_str_$_2:
        /*000b*/ 	.byte	0x5f, 0x5f, 0x43, 0x55, 0x44, 0x41, 0x5f, 0x50, 0x52, 0x45, 0x43, 0x5f, 0x53, 0x51, 0x52, 0x54
        /*001b*/ 	.byte	0x00
.L_1:


//--------------------- .nv.constant0.triton_poi_fused_cat_relu_threshold_backward_3 --------------------------
	.section	.nv.constant0.triton_poi_fused_cat_relu_threshold_backward_3,"a",@progbits
	.sectionflags	@""
	.align	4
.nv.constant0.triton_poi_fused_cat_relu_threshold_backward_3:
	.zero		668
